//
// Generated by NVIDIA NVVM Compiler
//
// Compiler Build ID: CL-36424714
// Cuda compilation tools, release 13.0, V13.0.88
// Based on NVVM 20.0.0
//

.version 9.0
.target sm_100
.address_size 64

	// .globl	_Z16ifft_kernel_bf16PKfS0_PfS1_ii

.visible .entry _Z16ifft_kernel_bf16PKfS0_PfS1_ii(
	.param .u64 .ptr .align 1 _Z16ifft_kernel_bf16PKfS0_PfS1_ii_param_0,
	.param .u64 .ptr .align 1 _Z16ifft_kernel_bf16PKfS0_PfS1_ii_param_1,
	.param .u64 .ptr .align 1 _Z16ifft_kernel_bf16PKfS0_PfS1_ii_param_2,
	.param .u64 .ptr .align 1 _Z16ifft_kernel_bf16PKfS0_PfS1_ii_param_3,
	.param .u32 _Z16ifft_kernel_bf16PKfS0_PfS1_ii_param_4,
	.param .u32 _Z16ifft_kernel_bf16PKfS0_PfS1_ii_param_5
)
{
	.reg .pred 	%p<12>;
	.reg .b16 	%rs<117>;
	.reg .b32 	%r<38>;
	.reg .b32 	%f<117>;
	.reg .b64 	%rd<32>;

	ld.param.u64 	%rd8, [_Z16ifft_kernel_bf16PKfS0_PfS1_ii_param_0];
	ld.param.u64 	%rd9, [_Z16ifft_kernel_bf16PKfS0_PfS1_ii_param_1];
	ld.param.u64 	%rd10, [_Z16ifft_kernel_bf16PKfS0_PfS1_ii_param_2];
	ld.param.u64 	%rd11, [_Z16ifft_kernel_bf16PKfS0_PfS1_ii_param_3];
	ld.param.u32 	%r24, [_Z16ifft_kernel_bf16PKfS0_PfS1_ii_param_4];
	ld.param.u32 	%r23, [_Z16ifft_kernel_bf16PKfS0_PfS1_ii_param_5];
	cvta.to.global.u64 	%rd1, %rd11;
	cvta.to.global.u64 	%rd2, %rd10;
	cvta.to.global.u64 	%rd3, %rd9;
	cvta.to.global.u64 	%rd4, %rd8;
	mov.u32 	%r25, %ctaid.x;
	mov.u32 	%r26, %ntid.x;
	mov.u32 	%r27, %tid.x;
	mad.lo.s32 	%r1, %r25, %r26, %r27;
	setp.ge.s32 	%p1, %r1, %r24;
	setp.lt.s32 	%p2, %r23, 1;
	or.pred  	%p3, %p1, %p2;
	@%p3 bra 	$L__BB0_13;
	mul.lo.s32 	%r2, %r23, %r1;
	and.b32  	%r3, %r23, 15;
	setp.lt.u32 	%p4, %r23, 16;
	mov.b32 	%r34, 0;
	@%p4 bra 	$L__BB0_4;
	and.b32  	%r34, %r23, 2147483632;
	neg.s32 	%r32, %r34;
	add.s64 	%rd5, %rd3, 32;
	add.s64 	%rd6, %rd2, 32;
	add.s64 	%rd7, %rd1, 32;
	mov.u32 	%r31, %r2;
$L__BB0_3:
	.pragma "nounroll";
	mul.wide.s32 	%rd12, %r31, 4;
	add.s64 	%rd13, %rd4, %rd12;
	add.s64 	%rd14, %rd5, %rd12;
	add.s64 	%rd15, %rd6, %rd12;
	add.s64 	%rd16, %rd7, %rd12;
	ld.global.f32 	%f1, [%rd13];
	// begin inline asm
	{  cvt.rn.bf16.f32 %rs1, %f1;}

	// end inline asm
	ld.global.f32 	%f2, [%rd14+-32];
	// begin inline asm
	{  cvt.rn.bf16.f32 %rs2, %f2;}

	// end inline asm
	// begin inline asm
	{ cvt.f32.bf16 %f3, %rs1;}

	// end inline asm
	st.global.f32 	[%rd15+-32], %f3;
	// begin inline asm
	{ cvt.f32.bf16 %f4, %rs2;}

	// end inline asm
	st.global.f32 	[%rd16+-32], %f4;
	ld.global.f32 	%f5, [%rd13+4];
	// begin inline asm
	{  cvt.rn.bf16.f32 %rs5, %f5;}

	// end inline asm
	ld.global.f32 	%f6, [%rd14+-28];
	// begin inline asm
	{  cvt.rn.bf16.f32 %rs6, %f6;}

	// end inline asm
	// begin inline asm
	{ cvt.f32.bf16 %f7, %rs5;}

	// end inline asm
	st.global.f32 	[%rd15+-28], %f7;
	// begin inline asm
	{ cvt.f32.bf16 %f8, %rs6;}

	// end inline asm
	st.global.f32 	[%rd16+-28], %f8;
	ld.global.f32 	%f9, [%rd13+8];
	// begin inline asm
	{  cvt.rn.bf16.f32 %rs9, %f9;}

	// end inline asm
	ld.global.f32 	%f10, [%rd14+-24];
	// begin inline asm
	{  cvt.rn.bf16.f32 %rs10, %f10;}

	// end inline asm
	// begin inline asm
	{ cvt.f32.bf16 %f11, %rs9;}

	// end inline asm
	st.global.f32 	[%rd15+-24], %f11;
	// begin inline asm
	{ cvt.f32.bf16 %f12, %rs10;}

	// end inline asm
	st.global.f32 	[%rd16+-24], %f12;
	ld.global.f32 	%f13, [%rd13+12];
	// begin inline asm
	{  cvt.rn.bf16.f32 %rs13, %f13;}

	// end inline asm
	ld.global.f32 	%f14, [%rd14+-20];
	// begin inline asm
	{  cvt.rn.bf16.f32 %rs14, %f14;}

	// end inline asm
	// begin inline asm
	{ cvt.f32.bf16 %f15, %rs13;}

	// end inline asm
	st.global.f32 	[%rd15+-20], %f15;
	// begin inline asm
	{ cvt.f32.bf16 %f16, %rs14;}

	// end inline asm
	st.global.f32 	[%rd16+-20], %f16;
	ld.global.f32 	%f17, [%rd13+16];
	// begin inline asm
	{  cvt.rn.bf16.f32 %rs17, %f17;}

	// end inline asm
	ld.global.f32 	%f18, [%rd14+-16];
	// begin inline asm
	{  cvt.rn.bf16.f32 %rs18, %f18;}

	// end inline asm
	// begin inline asm
	{ cvt.f32.bf16 %f19, %rs17;}

	// end inline asm
	st.global.f32 	[%rd15+-16], %f19;
	// begin inline asm
	{ cvt.f32.bf16 %f20, %rs18;}

	// end inline asm
	st.global.f32 	[%rd16+-16], %f20;
	ld.global.f32 	%f21, [%rd13+20];
	// begin inline asm
	{  cvt.rn.bf16.f32 %rs21, %f21;}

	// end inline asm
	ld.global.f32 	%f22, [%rd14+-12];
	// begin inline asm
	{  cvt.rn.bf16.f32 %rs22, %f22;}

	// end inline asm
	// begin inline asm
	{ cvt.f32.bf16 %f23, %rs21;}

	// end inline asm
	st.global.f32 	[%rd15+-12], %f23;
	// begin inline asm
	{ cvt.f32.bf16 %f24, %rs22;}

	// end inline asm
	st.global.f32 	[%rd16+-12], %f24;
	ld.global.f32 	%f25, [%rd13+24];
	// begin inline asm
	{  cvt.rn.bf16.f32 %rs25, %f25;}

	// end inline asm
	ld.global.f32 	%f26, [%rd14+-8];
	// begin inline asm
	{  cvt.rn.bf16.f32 %rs26, %f26;}

	// end inline asm
	// begin inline asm
	{ cvt.f32.bf16 %f27, %rs25;}

	// end inline asm
	st.global.f32 	[%rd15+-8], %f27;
	// begin inline asm
	{ cvt.f32.bf16 %f28, %rs26;}

	// end inline asm
	st.global.f32 	[%rd16+-8], %f28;
	ld.global.f32 	%f29, [%rd13+28];
	// begin inline asm
	{  cvt.rn.bf16.f32 %rs29, %f29;}

	// end inline asm
	ld.global.f32 	%f30, [%rd14+-4];
	// begin inline asm
	{  cvt.rn.bf16.f32 %rs30, %f30;}

	// end inline asm
	// begin inline asm
	{ cvt.f32.bf16 %f31, %rs29;}

	// end inline asm
	st.global.f32 	[%rd15+-4], %f31;
	// begin inline asm
	{ cvt.f32.bf16 %f32, %rs30;}

	// end inline asm
	st.global.f32 	[%rd16+-4], %f32;
	ld.global.f32 	%f33, [%rd13+32];
	// begin inline asm
	{  cvt.rn.bf16.f32 %rs33, %f33;}

	// end inline asm
	ld.global.f32 	%f34, [%rd14];
	// begin inline asm
	{  cvt.rn.bf16.f32 %rs34, %f34;}

	// end inline asm
	// begin inline asm
	{ cvt.f32.bf16 %f35, %rs33;}

	// end inline asm
	st.global.f32 	[%rd15], %f35;
	// begin inline asm
	{ cvt.f32.bf16 %f36, %rs34;}

	// end inline asm
	st.global.f32 	[%rd16], %f36;
	ld.global.f32 	%f37, [%rd13+36];
	// begin inline asm
	{  cvt.rn.bf16.f32 %rs37, %f37;}

	// end inline asm
	ld.global.f32 	%f38, [%rd14+4];
	// begin inline asm
	{  cvt.rn.bf16.f32 %rs38, %f38;}

	// end inline asm
	// begin inline asm
	{ cvt.f32.bf16 %f39, %rs37;}

	// end inline asm
	st.global.f32 	[%rd15+4], %f39;
	// begin inline asm
	{ cvt.f32.bf16 %f40, %rs38;}

	// end inline asm
	st.global.f32 	[%rd16+4], %f40;
	ld.global.f32 	%f41, [%rd13+40];
	// begin inline asm
	{  cvt.rn.bf16.f32 %rs41, %f41;}

	// end inline asm
	ld.global.f32 	%f42, [%rd14+8];
	// begin inline asm
	{  cvt.rn.bf16.f32 %rs42, %f42;}

	// end inline asm
	// begin inline asm
	{ cvt.f32.bf16 %f43, %rs41;}

	// end inline asm
	st.global.f32 	[%rd15+8], %f43;
	// begin inline asm
	{ cvt.f32.bf16 %f44, %rs42;}

	// end inline asm
	st.global.f32 	[%rd16+8], %f44;
	ld.global.f32 	%f45, [%rd13+44];
	// begin inline asm
	{  cvt.rn.bf16.f32 %rs45, %f45;}

	// end inline asm
	ld.global.f32 	%f46, [%rd14+12];
	// begin inline asm
	{  cvt.rn.bf16.f32 %rs46, %f46;}

	// end inline asm
	// begin inline asm
	{ cvt.f32.bf16 %f47, %rs45;}

	// end inline asm
	st.global.f32 	[%rd15+12], %f47;
	// begin inline asm
	{ cvt.f32.bf16 %f48, %rs46;}

	// end inline asm
	st.global.f32 	[%rd16+12], %f48;
	ld.global.f32 	%f49, [%rd13+48];
	// begin inline asm
	{  cvt.rn.bf16.f32 %rs49, %f49;}

	// end inline asm
	ld.global.f32 	%f50, [%rd14+16];
	// begin inline asm
	{  cvt.rn.bf16.f32 %rs50, %f50;}

	// end inline asm
	// begin inline asm
	{ cvt.f32.bf16 %f51, %rs49;}

	// end inline asm
	st.global.f32 	[%rd15+16], %f51;
	// begin inline asm
	{ cvt.f32.bf16 %f52, %rs50;}

	// end inline asm
	st.global.f32 	[%rd16+16], %f52;
	ld.global.f32 	%f53, [%rd13+52];
	// begin inline asm
	{  cvt.rn.bf16.f32 %rs53, %f53;}

	// end inline asm
	ld.global.f32 	%f54, [%rd14+20];
	// begin inline asm
	{  cvt.rn.bf16.f32 %rs54, %f54;}

	// end inline asm
	// begin inline asm
	{ cvt.f32.bf16 %f55, %rs53;}

	// end inline asm
	st.global.f32 	[%rd15+20], %f55;
	// begin inline asm
	{ cvt.f32.bf16 %f56, %rs54;}

	// end inline asm
	st.global.f32 	[%rd16+20], %f56;
	ld.global.f32 	%f57, [%rd13+56];
	// begin inline asm
	{  cvt.rn.bf16.f32 %rs57, %f57;}

	// end inline asm
	ld.global.f32 	%f58, [%rd14+24];
	// begin inline asm
	{  cvt.rn.bf16.f32 %rs58, %f58;}

	// end inline asm
	// begin inline asm
	{ cvt.f32.bf16 %f59, %rs57;}

	// end inline asm
	st.global.f32 	[%rd15+24], %f59;
	// begin inline asm
	{ cvt.f32.bf16 %f60, %rs58;}

	// end inline asm
	st.global.f32 	[%rd16+24], %f60;
	ld.global.f32 	%f61, [%rd13+60];
	// begin inline asm
	{  cvt.rn.bf16.f32 %rs61, %f61;}

	// end inline asm
	ld.global.f32 	%f62, [%rd14+28];
	// begin inline asm
	{  cvt.rn.bf16.f32 %rs62, %f62;}

	// end inline asm
	// begin inline asm
	{ cvt.f32.bf16 %f63, %rs61;}

	// end inline asm
	st.global.f32 	[%rd15+28], %f63;
	// begin inline asm
	{ cvt.f32.bf16 %f64, %rs62;}

	// end inline asm
	st.global.f32 	[%rd16+28], %f64;
	add.s32 	%r32, %r32, 16;
	add.s32 	%r31, %r31, 16;
	setp.ne.s32 	%p5, %r32, 0;
	@%p5 bra 	$L__BB0_3;
$L__BB0_4:
	setp.eq.s32 	%p6, %r3, 0;
	@%p6 bra 	$L__BB0_13;
	and.b32  	%r11, %r23, 7;
	setp.lt.u32 	%p7, %r3, 8;
	@%p7 bra 	$L__BB0_7;
	add.s32 	%r29, %r34, %r2;
	mul.wide.s32 	%rd17, %r29, 4;
	add.s64 	%rd18, %rd4, %rd17;
	ld.global.f32 	%f65, [%rd18];
	// begin inline asm
	{  cvt.rn.bf16.f32 %rs65, %f65;}

	// end inline asm
	add.s64 	%rd19, %rd3, %rd17;
	ld.global.f32 	%f66, [%rd19];
	// begin inline asm
	{  cvt.rn.bf16.f32 %rs66, %f66;}

	// end inline asm
	// begin inline asm
	{ cvt.f32.bf16 %f67, %rs65;}

	// end inline asm
	add.s64 	%rd20, %rd2, %rd17;
	st.global.f32 	[%rd20], %f67;
	// begin inline asm
	{ cvt.f32.bf16 %f68, %rs66;}

	// end inline asm
	add.s64 	%rd21, %rd1, %rd17;
	st.global.f32 	[%rd21], %f68;
	ld.global.f32 	%f69, [%rd18+4];
	// begin inline asm
	{  cvt.rn.bf16.f32 %rs69, %f69;}

	// end inline asm
	ld.global.f32 	%f70, [%rd19+4];
	// begin inline asm
	{  cvt.rn.bf16.f32 %rs70, %f70;}

	// end inline asm
	// begin inline asm
	{ cvt.f32.bf16 %f71, %rs69;}

	// end inline asm
	st.global.f32 	[%rd20+4], %f71;
	// begin inline asm
	{ cvt.f32.bf16 %f72, %rs70;}

	// end inline asm
	st.global.f32 	[%rd21+4], %f72;
	ld.global.f32 	%f73, [%rd18+8];
	// begin inline asm
	{  cvt.rn.bf16.f32 %rs73, %f73;}

	// end inline asm
	ld.global.f32 	%f74, [%rd19+8];
	// begin inline asm
	{  cvt.rn.bf16.f32 %rs74, %f74;}

	// end inline asm
	// begin inline asm
	{ cvt.f32.bf16 %f75, %rs73;}

	// end inline asm
	st.global.f32 	[%rd20+8], %f75;
	// begin inline asm
	{ cvt.f32.bf16 %f76, %rs74;}

	// end inline asm
	st.global.f32 	[%rd21+8], %f76;
	ld.global.f32 	%f77, [%rd18+12];
	// begin inline asm
	{  cvt.rn.bf16.f32 %rs77, %f77;}

	// end inline asm
	ld.global.f32 	%f78, [%rd19+12];
	// begin inline asm
	{  cvt.rn.bf16.f32 %rs78, %f78;}

	// end inline asm
	// begin inline asm
	{ cvt.f32.bf16 %f79, %rs77;}

	// end inline asm
	st.global.f32 	[%rd20+12], %f79;
	// begin inline asm
	{ cvt.f32.bf16 %f80, %rs78;}

	// end inline asm
	st.global.f32 	[%rd21+12], %f80;
	ld.global.f32 	%f81, [%rd18+16];
	// begin inline asm
	{  cvt.rn.bf16.f32 %rs81, %f81;}

	// end inline asm
	ld.global.f32 	%f82, [%rd19+16];
	// begin inline asm
	{  cvt.rn.bf16.f32 %rs82, %f82;}

	// end inline asm
	// begin inline asm
	{ cvt.f32.bf16 %f83, %rs81;}

	// end inline asm
	st.global.f32 	[%rd20+16], %f83;
	// begin inline asm
	{ cvt.f32.bf16 %f84, %rs82;}

	// end inline asm
	st.global.f32 	[%rd21+16], %f84;
	ld.global.f32 	%f85, [%rd18+20];
	// begin inline asm
	{  cvt.rn.bf16.f32 %rs85, %f85;}

	// end inline asm
	ld.global.f32 	%f86, [%rd19+20];
	// begin inline asm
	{  cvt.rn.bf16.f32 %rs86, %f86;}

	// end inline asm
	// begin inline asm
	{ cvt.f32.bf16 %f87, %rs85;}

	// end inline asm
	st.global.f32 	[%rd20+20], %f87;
	// begin inline asm
	{ cvt.f32.bf16 %f88, %rs86;}

	// end inline asm
	st.global.f32 	[%rd21+20], %f88;
	ld.global.f32 	%f89, [%rd18+24];
	// begin inline asm
	{  cvt.rn.bf16.f32 %rs89, %f89;}

	// end inline asm
	ld.global.f32 	%f90, [%rd19+24];
	// begin inline asm
	{  cvt.rn.bf16.f32 %rs90, %f90;}

	// end inline asm
	// begin inline asm
	{ cvt.f32.bf16 %f91, %rs89;}

	// end inline asm
	st.global.f32 	[%rd20+24], %f91;
	// begin inline asm
	{ cvt.f32.bf16 %f92, %rs90;}

	// end inline asm
	st.global.f32 	[%rd21+24], %f92;
	ld.global.f32 	%f93, [%rd18+28];
	// begin inline asm
	{  cvt.rn.bf16.f32 %rs93, %f93;}

	// end inline asm
	ld.global.f32 	%f94, [%rd19+28];
	// begin inline asm
	{  cvt.rn.bf16.f32 %rs94, %f94;}

	// end inline asm
	// begin inline asm
	{ cvt.f32.bf16 %f95, %rs93;}

	// end inline asm
	st.global.f32 	[%rd20+28], %f95;
	// begin inline asm
	{ cvt.f32.bf16 %f96, %rs94;}

	// end inline asm
	st.global.f32 	[%rd21+28], %f96;
	add.s32 	%r34, %r34, 8;
$L__BB0_7:
	setp.eq.s32 	%p8, %r11, 0;
	@%p8 bra 	$L__BB0_13;
	and.b32  	%r14, %r23, 3;
	setp.lt.u32 	%p9, %r11, 4;
	@%p9 bra 	$L__BB0_10;
	add.s32 	%r30, %r34, %r2;
	mul.wide.s32 	%rd22, %r30, 4;
	add.s64 	%rd23, %rd4, %rd22;
	ld.global.f32 	%f97, [%rd23];
	// begin inline asm
	{  cvt.rn.bf16.f32 %rs97, %f97;}

	// end inline asm
	add.s64 	%rd24, %rd3, %rd22;
	ld.global.f32 	%f98, [%rd24];
	// begin inline asm
	{  cvt.rn.bf16.f32 %rs98, %f98;}

	// end inline asm
	// begin inline asm
	{ cvt.f32.bf16 %f99, %rs97;}

	// end inline asm
	add.s64 	%rd25, %rd2, %rd22;
	st.global.f32 	[%rd25], %f99;
	// begin inline asm
	{ cvt.f32.bf16 %f100, %rs98;}

	// end inline asm
	add.s64 	%rd26, %rd1, %rd22;
	st.global.f32 	[%rd26], %f100;
	ld.global.f32 	%f101, [%rd23+4];
	// begin inline asm
	{  cvt.rn.bf16.f32 %rs101, %f101;}

	// end inline asm
	ld.global.f32 	%f102, [%rd24+4];
	// begin inline asm
	{  cvt.rn.bf16.f32 %rs102, %f102;}

	// end inline asm
	// begin inline asm
	{ cvt.f32.bf16 %f103, %rs101;}

	// end inline asm
	st.global.f32 	[%rd25+4], %f103;
	// begin inline asm
	{ cvt.f32.bf16 %f104, %rs102;}

	// end inline asm
	st.global.f32 	[%rd26+4], %f104;
	ld.global.f32 	%f105, [%rd23+8];
	// begin inline asm
	{  cvt.rn.bf16.f32 %rs105, %f105;}

	// end inline asm
	ld.global.f32 	%f106, [%rd24+8];
	// begin inline asm
	{  cvt.rn.bf16.f32 %rs106, %f106;}

	// end inline asm
	// begin inline asm
	{ cvt.f32.bf16 %f107, %rs105;}

	// end inline asm
	st.global.f32 	[%rd25+8], %f107;
	// begin inline asm
	{ cvt.f32.bf16 %f108, %rs106;}

	// end inline asm
	st.global.f32 	[%rd26+8], %f108;
	ld.global.f32 	%f109, [%rd23+12];
	// begin inline asm
	{  cvt.rn.bf16.f32 %rs109, %f109;}

	// end inline asm
	ld.global.f32 	%f110, [%rd24+12];
	// begin inline asm
	{  cvt.rn.bf16.f32 %rs110, %f110;}

	// end inline asm
	// begin inline asm
	{ cvt.f32.bf16 %f111, %rs109;}

	// end inline asm
	st.global.f32 	[%rd25+12], %f111;
	// begin inline asm
	{ cvt.f32.bf16 %f112, %rs110;}

	// end inline asm
	st.global.f32 	[%rd26+12], %f112;
	add.s32 	%r34, %r34, 4;
$L__BB0_10:
	setp.eq.s32 	%p10, %r14, 0;
	@%p10 bra 	$L__BB0_13;
	add.s32 	%r37, %r34, %r2;
	neg.s32 	%r36, %r14;
$L__BB0_12:
	.pragma "nounroll";
	mul.wide.s32 	%rd27, %r37, 4;
	add.s64 	%rd28, %rd1, %rd27;
	add.s64 	%rd29, %rd2, %rd27;
	add.s64 	%rd30, %rd3, %rd27;
	add.s64 	%rd31, %rd4, %rd27;
	ld.global.f32 	%f113, [%rd31];
	// begin inline asm
	{  cvt.rn.bf16.f32 %rs113, %f113;}

	// end inline asm
	ld.global.f32 	%f114, [%rd30];
	// begin inline asm
	{  cvt.rn.bf16.f32 %rs114, %f114;}

	// end inline asm
	// begin inline asm
	{ cvt.f32.bf16 %f115, %rs113;}

	// end inline asm
	st.global.f32 	[%rd29], %f115;
	// begin inline asm
	{ cvt.f32.bf16 %f116, %rs114;}

	// end inline asm
	st.global.f32 	[%rd28], %f116;
	add.s32 	%r37, %r37, 1;
	add.s32 	%r36, %r36, 1;
	setp.ne.s32 	%p11, %r36, 0;
	@%p11 bra 	$L__BB0_12;
$L__BB0_13:
	ret;

}


// ===== COMPILED SASS (sm_100) =====

	.target	sm_100

	.elftype	@"ET_EXEC"


//--------------------- .note.nv.tkinfo           --------------------------
	.section	.note.nv.tkinfo,"",@"SHT_NOTE"
	.sectionflags	@"SHF_NOTE_NV_TKINFO"
	.tkinfo
        /*0018*/ 	.word	0x00000002
        /*0030*/ 	.string	""
        /*0030*/ 	.string	"ptxas"
        /*0030*/ 	.string	"Cuda compilation tools, release 13.0, V13.0.88"
        /*0030*/ 	.string	"Build cuda_13.0.r13.0/compiler.36424714_0"
        /*0030*/ 	.string	"-arch sm_100 -m 64 "



//--------------------- .note.nv.cuinfo           --------------------------
	.section	.note.nv.cuinfo,"",@"SHT_NOTE"
	.sectionflags	@"SHF_NOTE_NV_CUINFO"
        /*0018*/ 	.short	0x0002
        /*001a*/ 	.short	0x0064
        /*001c*/ 	.short	0x0082
	.zero		2


//--------------------- .nv.info                  --------------------------
	.section	.nv.info,"",@"SHT_CUDA_INFO"
	.align	4


	//----- nvinfo : EIATTR_REGCOUNT
	.align		4
        /*0000*/ 	.byte	0x04, 0x2f
        /*0002*/ 	.short	(.L_1 - .L_0)
	.align		4
.L_0:
        /*0004*/ 	.word	index@(_Z16ifft_kernel_bf16PKfS0_PfS1_ii)
        /*0008*/ 	.word	0x0000001c


	//----- nvinfo : EIATTR_FRAME_SIZE
	.align		4
.L_1:
        /*000c*/ 	.byte	0x04, 0x11
        /*000e*/ 	.short	(.L_3 - .L_2)
	.align		4
.L_2:
        /*0010*/ 	.word	index@(_Z16ifft_kernel_bf16PKfS0_PfS1_ii)
        /*0014*/ 	.word	0x00000000


	//----- nvinfo : EIATTR_MIN_STACK_SIZE
	.align		4
.L_3:
        /*0018*/ 	.byte	0x04, 0x12
        /*001a*/ 	.short	(.L_5 - .L_4)
	.align		4
.L_4:
        /*001c*/ 	.word	index@(_Z16ifft_kernel_bf16PKfS0_PfS1_ii)
        /*0020*/ 	.word	0x00000000
.L_5:


//--------------------- .nv.compat                --------------------------
	.section	.nv.compat,"",@"SHT_CUDA_COMPAT_INFO"
	.align	4
        /*0000*/ 	.byte	0x02, 0x09, 0x00, 0x00, 0x02, 0x02, 0x01, 0x00, 0x02, 0x05, 0x05, 0x00, 0x03, 0x07, 0x01, 0x01
        /*0010*/ 	.byte	0x02, 0x03, 0x00, 0x00, 0x02, 0x06, 0x01, 0x00, 0x04, 0x0b, 0x08, 0x00, 0x09, 0x00, 0x00, 0x00
        /*0020*/ 	.byte	0x00, 0x00, 0x00, 0x00


//--------------------- .nv.info._Z16ifft_kernel_bf16PKfS0_PfS1_ii --------------------------
	.section	.nv.info._Z16ifft_kernel_bf16PKfS0_PfS1_ii,"",@"SHT_CUDA_INFO"
	.sectionflags	@""
	.align	4


	//----- nvinfo : EIATTR_CUDA_API_VERSION
	.align		4
        /*0000*/ 	.byte	0x04, 0x37
        /*0002*/ 	.short	(.L_7 - .L_6)
.L_6:
        /*0004*/ 	.word	0x00000082


	//----- nvinfo : EIATTR_KPARAM_INFO
	.align		4
.L_7:
        /*0008*/ 	.byte	0x04, 0x17
        /*000a*/ 	.short	(.L_9 - .L_8)
.L_8:
        /*000c*/ 	.word	0x00000000
        /*0010*/ 	.short	0x0005
        /*0012*/ 	.short	0x0024
        /*0014*/ 	.byte	0x00, 0xf0, 0x11, 0x00


	//----- nvinfo : EIATTR_KPARAM_INFO
	.align		4
.L_9:
        /*0018*/ 	.byte	0x04, 0x17
        /*001a*/ 	.short	(.L_11 - .L_10)
.L_10:
        /*001c*/ 	.word	0x00000000
        /*0020*/ 	.short	0x0004
        /*0022*/ 	.short	0x0020
        /*0024*/ 	.byte	0x00, 0xf0, 0x11, 0x00


	//----- nvinfo : EIATTR_KPARAM_INFO
	.align		4
.L_11:
        /*0028*/ 	.byte	0x04, 0x17
        /*002a*/ 	.short	(.L_13 - .L_12)
.L_12:
        /*002c*/ 	.word	0x00000000
        /*0030*/ 	.short	0x0003
        /*0032*/ 	.short	0x0018
        /*0034*/ 	.byte	0x00, 0xf5, 0x21, 0x00


	//----- nvinfo : EIATTR_KPARAM_INFO
	.align		4
.L_13:
        /*0038*/ 	.byte	0x04, 0x17
        /*003a*/ 	.short	(.L_15 - .L_14)
.L_14:
        /*003c*/ 	.word	0x00000000
        /*0040*/ 	.short	0x0002
        /*0042*/ 	.short	0x0010
        /*0044*/ 	.byte	0x00, 0xf5, 0x21, 0x00


	//----- nvinfo : EIATTR_KPARAM_INFO
	.align		4
.L_15:
        /*0048*/ 	.byte	0x04, 0x17
        /*004a*/ 	.short	(.L_17 - .L_16)
.L_16:
        /*004c*/ 	.word	0x00000000
        /*0050*/ 	.short	0x0001
        /*0052*/ 	.short	0x0008
        /*0054*/ 	.byte	0x00, 0xf5, 0x21, 0x00


	//----- nvinfo : EIATTR_KPARAM_INFO
	.align		4
.L_17:
        /*0058*/ 	.byte	0x04, 0x17
        /*005a*/ 	.short	(.L_19 - .L_18)
.L_18:
        /*005c*/ 	.word	0x00000000
        /*0060*/ 	.short	0x0000
        /*0062*/ 	.short	0x0000
        /*0064*/ 	.byte	0x00, 0xf5, 0x21, 0x00


	//----- nvinfo : EIATTR_SPARSE_MMA_MASK
	.align		4
.L_19:
        /*0068*/ 	.byte	0x03, 0x50
        /*006a*/ 	.short	0x0000


	//----- nvinfo : EIATTR_MAXREG_COUNT
	.align		4
        /*006c*/ 	.byte	0x03, 0x1b
        /*006e*/ 	.short	0x00ff


	//----- nvinfo : EIATTR_MERCURY_ISA_VERSION
	.align		4
        /*0070*/ 	.byte	0x03, 0x5f
        /*0072*/ 	.short	0x0101


	//----- nvinfo : EIATTR_VRC_CTA_INIT_COUNT
	.align		4
        /*0074*/ 	.byte	0x02, 0x4a
	.zero		1
	.zero		1


	//----- nvinfo : EIATTR_EXIT_INSTR_OFFSETS
	.align		4
        /*0078*/ 	.byte	0x04, 0x1c
        /*007a*/ 	.short	(.L_21 - .L_20)


	//   ....[0]....
.L_20:
        /*007c*/ 	.word	0x00000080


	//   ....[1]....
        /*0080*/ 	.word	0x00000aa0


	//   ....[2]....
        /*0084*/ 	.word	0x00000f90


	//   ....[3]....
        /*0088*/ 	.word	0x00001280


	//   ....[4]....
        /*008c*/ 	.word	0x000013f0


	//----- nvinfo : EIATTR_CBANK_PARAM_SIZE
	.align		4
.L_21:
        /*0090*/ 	.byte	0x03, 0x19
        /*0092*/ 	.short	0x0028


	//----- nvinfo : EIATTR_PARAM_CBANK
	.align		4
        /*0094*/ 	.byte	0x04, 0x0a
        /*0096*/ 	.short	(.L_23 - .L_22)
	.align		4
.L_22:
        /*0098*/ 	.word	index@(.nv.constant0._Z16ifft_kernel_bf16PKfS0_PfS1_ii)
        /*009c*/ 	.short	0x0380
        /*009e*/ 	.short	0x0028


	//----- nvinfo : EIATTR_SW_WAR
	.align		4
.L_23:
        /*00a0*/ 	.byte	0x04, 0x36
        /*00a2*/ 	.short	(.L_25 - .L_24)
.L_24:
        /*00a4*/ 	.word	0x00000008
.L_25:


//--------------------- .nv.callgraph             --------------------------
	.section	.nv.callgraph,"",@"SHT_CUDA_CALLGRAPH"
	.align	4
	.sectionentsize	8
	.align		4
        /*0000*/ 	.word	0x00000000
	.align		4
        /*0004*/ 	.word	0xffffffff
	.align		4
        /*0008*/ 	.word	0x00000000
	.align		4
        /*000c*/ 	.word	0xfffffffe
	.align		4
        /*0010*/ 	.word	0x00000000
	.align		4
        /*0014*/ 	.word	0xfffffffd
	.align		4
        /*0018*/ 	.word	0x00000000
	.align		4
        /*001c*/ 	.word	0xfffffffc


//--------------------- .text._Z16ifft_kernel_bf16PKfS0_PfS1_ii --------------------------
	.section	.text._Z16ifft_kernel_bf16PKfS0_PfS1_ii,"ax",@progbits
	.align	128
        .global         _Z16ifft_kernel_bf16PKfS0_PfS1_ii
        .type           _Z16ifft_kernel_bf16PKfS0_PfS1_ii,@function
        .size           _Z16ifft_kernel_bf16PKfS0_PfS1_ii,(.L_x_6 - _Z16ifft_kernel_bf16PKfS0_PfS1_ii)
        .other          _Z16ifft_kernel_bf16PKfS0_PfS1_ii,@"STO_CUDA_ENTRY STV_DEFAULT"
_Z16ifft_kernel_bf16PKfS0_PfS1_ii:
.text._Z16ifft_kernel_bf16PKfS0_PfS1_ii:
[----:B------:R-:W-:Y:S01]  /*0000*/  LDC R1, c[0x0][0x37c] ;  /* 0x0000df00ff017b82 */ /* 0x000fe20000000800 */
[----:B------:R-:W0:Y:S07]  /*0010*/  S2R R3, SR_TID.X ;  /* 0x0000000000037919 */ /* 0x000e2e0000002100 */
[----:B------:R-:W0:Y:S08]  /*0020*/  S2UR UR4, SR_CTAID.X ;  /* 0x00000000000479c3 */ /* 0x000e300000002500 */
[----:B------:R-:W0:Y:S08]  /*0030*/  LDC R0, c[0x0][0x360] ;  /* 0x0000d800ff007b82 */ /* 0x000e300000000800 */
[----:B------:R-:W1:Y:S01]  /*0040*/  LDC.64 R4, c[0x0][0x3a0] ;  /* 0x0000e800ff047b82 */ /* 0x000e620000000a00 */
[----:B0-----:R-:W-:Y:S01]  /*0050*/  IMAD R0, R0, UR4, R3 ;  /* 0x0000000400007c24 */ /* 0x001fe2000f8e0203 */
[----:B-1----:R-:W-:-:S04]  /*0060*/  ISETP.GE.AND P0, PT, R5, 0x1, PT ;  /* 0x000000010500780c */ /* 0x002fc80003f06270 */
[----:B------:R-:W-:-:S13]  /*0070*/  ISETP.GE.OR P0, PT, R0, R4, !P0 ;  /* 0x000000040000720c */ /* 0x000fda0004706670 */
[----:B------:R-:W-:Y:S05]  /*0080*/  @P0 EXIT ;  /* 0x000000000000094d */ /* 0x000fea0003800000 */
[C---:B------:R-:W-:Y:S01]  /*0090*/  ISETP.GE.U32.AND P1, PT, R5.reuse, 0x10, PT ;  /* 0x000000100500780c */ /* 0x040fe20003f26070 */
[----:B------:R-:W0:Y:S01]  /*00a0*/  LDCU.64 UR10, c[0x0][0x358] ;  /* 0x00006b00ff0a77ac */ /* 0x000e220008000a00 */
[----:B------:R-:W-:Y:S01]  /*00b0*/  LOP3.LUT R16, R5, 0xf, RZ, 0xc0, !PT ;  /* 0x0000000f05107812 */ /* 0x000fe200078ec0ff */
[----:B------:R-:W-:Y:S02]  /*00c0*/  HFMA2 R3, -RZ, RZ, 0, 0 ;  /* 0x00000000ff037431 */ /* 0x000fe400000001ff */
[----:B------:R-:W-:Y:S01]  /*00d0*/  IMAD R0, R0, R5, RZ ;  /* 0x0000000500007224 */ /* 0x000fe200078e02ff */
[----:B------:R-:W-:-:S07]  /*00e0*/  ISETP.NE.AND P0, PT, R16, RZ, PT ;  /* 0x000000ff1000720c */ /* 0x000fce0003f05270 */
[----:B------:R-:W-:Y:S06]  /*00f0*/  @!P1 BRA `(.L_x_0) ;  /* 0x0000000800689947 */ /* 0x000fec0003800000 */
[----:B------:R-:W1:Y:S01]  /*0100*/  LDCU.128 UR12, c[0x0][0x390] ;  /* 0x00007200ff0c77ac */ /* 0x000e620008000c00 */
[----:B------:R-:W-:Y:S01]  /*0110*/  LOP3.LUT R3, R5, 0x7ffffff0, RZ, 0xc0, !PT ;  /* 0x7ffffff005037812 */ /* 0x000fe200078ec0ff */
[----:B------:R-:W-:Y:S01]  /*0120*/  IMAD.MOV.U32 R2, RZ, RZ, R0 ;  /* 0x000000ffff027224 */ /* 0x000fe200078e0000 */
[----:B------:R-:W2:Y:S02]  /*0130*/  LDCU.64 UR8, c[0x0][0x388] ;  /* 0x00007100ff0877ac */ /* 0x000ea40008000a00 */
[----:B------:R-:W-:Y:S01]  /*0140*/  IADD3 R4, PT, PT, -R3, RZ, RZ ;  /* 0x000000ff03047210 */ /* 0x000fe20007ffe1ff */
[----:B-1----:R-:W-:Y:S02]  /*0150*/  UIADD3 UR6, UP1, UPT, UR12, 0x20, URZ ;  /* 0x000000200c067890 */ /* 0x002fe4000ff3e0ff */
[----:B------:R-:W-:Y:S02]  /*0160*/  UIADD3 UR4, UP2, UPT, UR14, 0x20, URZ ;  /* 0x000000200e047890 */ /* 0x000fe4000ff5e0ff */
[----:B--2---:R-:W-:-:S02]  /*0170*/  UIADD3 UR8, UP0, UPT, UR8, 0x20, URZ ;  /* 0x0000002008087890 */ /* 0x004fc4000ff1e0ff */
[----:B------:R-:W-:Y:S02]  /*0180*/  UIADD3.X UR7, UPT, UPT, URZ, UR13, URZ, UP1, !UPT ;  /* 0x0000000dff077290 */ /* 0x000fe40008ffe4ff */
[----:B------:R-:W-:Y:S02]  /*0190*/  UIADD3.X UR5, UPT, UPT, URZ, UR15, URZ, UP2, !UPT ;  /* 0x0000000fff057290 */ /* 0x000fe400097fe4ff */
[----:B------:R-:W-:-:S12]  /*01a0*/  UIADD3.X UR9, UPT, UPT, URZ, UR9, URZ, UP0, !UPT ;  /* 0x00000009ff097290 */ /* 0x000fd800087fe4ff */
.L_x_1:
[----:B-1----:R-:W1:Y:S01]  /*01b0*/  LDC.64 R6, c[0x0][0x380] ;  /* 0x0000e000ff067b82 */ /* 0x002e620000000a00 */
[----:B------:R-:W-:Y:S01]  /*01c0*/  MOV R9, UR9 ;  /* 0x0000000900097c02 */ /* 0x000fe20008000f00 */
[----:B------:R-:W-:-:S04]  /*01d0*/  IMAD.U32 R8, RZ, RZ, UR8 ;  /* 0x00000008ff087e24 */ /* 0x000fc8000f8e00ff */
[----:B------:R-:W-:-:S05]  /*01e0*/  IMAD.WIDE R8, R2, 0x4, R8 ;  /* 0x0000000402087825 */ /* 0x000fca00078e0208 */
[----:B0-----:R-:W2:Y:S01]  /*01f0*/  LDG.E R15, desc[UR10][R8.64+-0x20] ;  /* 0xffffe00a080f7981 */ /* 0x001ea2000c1e1900 */
[----:B-1----:R-:W-:-:S05]  /*0200*/  IMAD.WIDE R6, R2, 0x4, R6 ;  /* 0x0000000402067825 */ /* 0x002fca00078e0206 */
[----:B------:R-:W3:Y:S01]  /*0210*/  LDG.E R14, desc[UR10][R6.64] ;  /* 0x0000000a060e7981 */ /* 0x000ee2000c1e1900 */
[----:B------:R-:W-:Y:S01]  /*0220*/  MOV R11, UR7 ;  /* 0x00000007000b7c02 */ /* 0x000fe20008000f00 */
[----:B------:R-:W-:Y:S01]  /*0230*/  IMAD.U32 R10, RZ, RZ, UR6 ;  /* 0x00000006ff0a7e24 */ /* 0x000fe2000f8e00ff */
[----:B------:R-:W-:Y:S01]  /*0240*/  MOV R13, UR5 ;  /* 0x00000005000d7c02 */ /* 0x000fe20008000f00 */
[----:B------:R-:W-:Y:S02]  /*0250*/  IMAD.U32 R12, RZ, RZ, UR4 ;  /* 0x00000004ff0c7e24 */ /* 0x000fe4000f8e00ff */
[----:B------:R-:W-:-:S04]  /*0260*/  IMAD.WIDE R10, R2, 0x4, R10 ;  /* 0x00000004020a7825 */ /* 0x000fc800078e020a */
[----:B------:R-:W-:Y:S01]  /*0270*/  IMAD.WIDE R12, R2, 0x4, R12 ;  /* 0x00000004020c7825 */ /* 0x000fe200078e020c */
[----:B--2---:R-:W0:Y:S08]  /*0280*/  F2F.BF16.F32 R15, R15 ;  /* 0x0000000f000f7304 */ /* 0x004e300000202000 */
[----:B---3--:R-:W1:Y:S01]  /*0290*/  F2F.BF16.F32 R14, R14 ;  /* 0x0000000e000e7304 */ /* 0x008e620000202000 */
[----:B0-----:R-:W-:Y:S01]  /*02a0*/  SHF.L.U32 R19, R15, 0x10, RZ ;  /* 0x000000100f137819 */ /* 0x001fe200000006ff */
[----:B-1----:R-:W-:-:S05]  /*02b0*/  IMAD.U32 R17, R14, 0x10000, RZ ;  /* 0x000100000e117824 */ /* 0x002fca00078e00ff */
[----:B------:R0:W-:Y:S04]  /*02c0*/  STG.E desc[UR10][R10.64+-0x20], R17 ;  /* 0xffffe0110a007986 */ /* 0x0001e8000c10190a */
[----:B------:R1:W-:Y:S04]  /*02d0*/  STG.E desc[UR10][R12.64+-0x20], R19 ;  /* 0xffffe0130c007986 */ /* 0x0003e8000c10190a */
[----:B------:R-:W2:Y:S04]  /*02e0*/  LDG.E R14, desc[UR10][R6.64+0x4] ;  /* 0x0000040a060e7981 */ /* 0x000ea8000c1e1900 */
[----:B------:R-:W3:Y:S01]  /*02f0*/  LDG.E R15, desc[UR10][R8.64+-0x1c] ;  /* 0xffffe40a080f7981 */ /* 0x000ee2000c1e1900 */
[----:B--2---:R-:W2:Y:S08]  /*0300*/  F2F.BF16.F32 R14, R14 ;  /* 0x0000000e000e7304 */ /* 0x004eb00000202000 */
[----:B---3--:R-:W3:Y:S01]  /*0310*/  F2F.BF16.F32 R15, R15 ;  /* 0x0000000f000f7304 */ /* 0x008ee20000202000 */
[----:B--2---:R-:W-:Y:S01]  /*0320*/  IMAD.U32 R21, R14, 0x10000, RZ ;  /* 0x000100000e157824 */ /* 0x004fe200078e00ff */
[----:B---3--:R-:W-:-:S04]  /*0330*/  SHF.L.U32 R23, R15, 0x10, RZ ;  /* 0x000000100f177819 */ /* 0x008fc800000006ff */
[----:B------:R2:W-:Y:S04]  /*0340*/  STG.E desc[UR10][R10.64+-0x1c], R21 ;  /* 0xffffe4150a007986 */ /* 0x0005e8000c10190a */
[----:B------:R3:W-:Y:S04]  /*0350*/  STG.E desc[UR10][R12.64+-0x1c], R23 ;  /* 0xffffe4170c007986 */ /* 0x0007e8000c10190a */
[----:B------:R-:W4:Y:S04]  /*0360*/  LDG.E R18, desc[UR10][R6.64+0x8] ;  /* 0x0000080a06127981 */ /* 0x000f28000c1e1900 */
[----:B0-----:R-:W5:Y:S01]  /*0370*/  LDG.E R17, desc[UR10][R8.64+-0x18] ;  /* 0xffffe80a08117981 */ /* 0x001f62000c1e1900 */
[----:B----4-:R-:W1:Y:S08]  /*0380*/  F2F.BF16.F32 R18, R18 ;  /* 0x0000001200127304 */ /* 0x010e700000202000 */
[----:B-----5:R-:W0:Y:S01]  /*0390*/  F2F.BF16.F32 R17, R17 ;  /* 0x0000001100117304 */ /* 0x020e220000202000 */
[----:B-1----:R-:W-:Y:S01]  /*03a0*/  IMAD.U32 R19, R18, 0x10000, RZ ;  /* 0x0001000012137824 */ /* 0x002fe200078e00ff */
[----:B0-----:R-:W-:-:S04]  /*03b0*/  SHF.L.U32 R25, R17, 0x10, RZ ;  /* 0x0000001011197819 */ /* 0x001fc800000006ff */
[----:B------:R0:W-:Y:S04]  /*03c0*/  STG.E desc[UR10][R10.64+-0x18], R19 ;  /* 0xffffe8130a007986 */ /* 0x0001e8000c10190a */
[----:B------:R1:W-:Y:S04]  /*03d0*/  STG.E desc[UR10][R12.64+-0x18], R25 ;  /* 0xffffe8190c007986 */ /* 0x0003e8000c10190a */
[----:B------:R-:W4:Y:S04]  /*03e0*/  LDG.E R14, desc[UR10][R6.64+0xc] ;  /* 0x00000c0a060e7981 */ /* 0x000f28000c1e1900 */
[----:B------:R-:W5:Y:S01]  /*03f0*/  LDG.E R15, desc[UR10][R8.64+-0x14] ;  /* 0xffffec0a080f7981 */ /* 0x000f62000c1e1900 */
[----:B----4-:R-:W2:Y:S08]  /*0400*/  F2F.BF16.F32 R14, R14 ;  /* 0x0000000e000e7304 */ /* 0x010eb00000202000 */
[----:B-----5:R-:W3:Y:S01]  /*0410*/  F2F.BF16.F32 R15, R15 ;  /* 0x0000000f000f7304 */ /* 0x020ee20000202000 */
[----:B--2---:R-:W-:Y:S01]  /*0420*/  IMAD.U32 R21, R14, 0x10000, RZ ;  /* 0x000100000e157824 */ /* 0x004fe200078e00ff */
[----:B---3--:R-:W-:-:S04]  /*0430*/  SHF.L.U32 R23, R15, 0x10, RZ ;  /* 0x000000100f177819 */ /* 0x008fc800000006ff */
[----:B------:R2:W-:Y:S04]  /*0440*/  STG.E desc[UR10][R10.64+-0x14], R21 ;  /* 0xffffec150a007986 */ /* 0x0005e8000c10190a */
[----:B------:R-:W-:Y:S04]  /*0450*/  STG.E desc[UR10][R12.64+-0x14], R23 ;  /* 0xffffec170c007986 */ /* 0x000fe8000c10190a */
[----:B------:R-:W3:Y:S04]  /*0460*/  LDG.E R17, desc[UR10][R6.64+0x10] ;  /* 0x0000100a06117981 */ /* 0x000ee8000c1e1900 */
[----:B------:R-:W4:Y:S01]  /*0470*/  LDG.E R18, desc[UR10][R8.64+-0x10] ;  /* 0xfffff00a08127981 */ /* 0x000f22000c1e1900 */
[----:B---3--:R-:W0:Y:S08]  /*0480*/  F2F.BF16.F32 R17, R17 ;  /* 0x0000001100117304 */ /* 0x008e300000202000 */
[----:B----4-:R-:W1:Y:S01]  /*0490*/  F2F.BF16.F32 R18, R18 ;  /* 0x0000001200127304 */ /* 0x010e620000202000 */
[----:B0-----:R-:W-:Y:S01]  /*04a0*/  IMAD.U32 R19, R17, 0x10000, RZ ;  /* 0x0001000011137824 */ /* 0x001fe200078e00ff */
[----:B-1----:R-:W-:-:S04]  /*04b0*/  SHF.L.U32 R25, R18, 0x10, RZ ;  /* 0x0000001012197819 */ /* 0x002fc800000006ff */
[----:B------:R0:W-:Y:S04]  /*04c0*/  STG.E desc[UR10][R10.64+-0x10], R19 ;  /* 0xfffff0130a007986 */ /* 0x0001e8000c10190a */
[----:B------:R1:W-:Y:S04]  /*04d0*/  STG.E desc[UR10][R12.64+-0x10], R25 ;  /* 0xfffff0190c007986 */ /* 0x0003e8000c10190a */
[----:B------:R-:W3:Y:S04]  /*04e0*/  LDG.E R14, desc[UR10][R6.64+0x14] ;  /* 0x0000140a060e7981 */ /* 0x000ee8000c1e1900 */
[----:B------:R-:W4:Y:S01]  /*04f0*/  LDG.E R15, desc[UR10][R8.64+-0xc] ;  /* 0xfffff40a080f7981 */ /* 0x000f22000c1e1900 */
[----:B---3--:R-:W2:Y:S08]  /*0500*/  F2F.BF16.F32 R14, R14 ;  /* 0x0000000e000e7304 */ /* 0x008eb00000202000 */
[----:B----4-:R-:W3:Y:S01]  /*0510*/  F2F.BF16.F32 R15, R15 ;  /* 0x0000000f000f7304 */ /* 0x010ee20000202000 */
[----:B--2---:R-:W-:Y:S01]  /*0520*/  IMAD.U32 R21, R14, 0x10000, RZ ;  /* 0x000100000e157824 */ /* 0x004fe200078e00ff */
[----:B---3--:R-:W-:-:S04]  /*0530*/  SHF.L.U32 R17, R15, 0x10, RZ ;  /* 0x000000100f117819 */ /* 0x008fc800000006ff */
[----:B------:R-:W-:Y:S04]  /*0540*/  STG.E desc[UR10][R10.64+-0xc], R21 ;  /* 0xfffff4150a007986 */ /* 0x000fe8000c10190a */
[----:B------:R2:W-:Y:S04]  /*0550*/  STG.E desc[UR10][R12.64+-0xc], R17 ;  /* 0xfffff4110c007986 */ /* 0x0005e8000c10190a */
[----:B------:R-:W3:Y:S04]  /*0560*/  LDG.E R18, desc[UR10][R6.64+0x18] ;  /* 0x0000180a06127981 */ /* 0x000ee8000c1e1900 */
[----:B0-----:R-:W4:Y:S01]  /*0570*/  LDG.E R19, desc[UR10][R8.64+-0x8] ;  /* 0xfffff80a08137981 */ /* 0x001f22000c1e1900 */
        /* <DEDUP_REMOVED lines=12> */
[----:B------:R2:W-:Y:S04]  /*0640*/  STG.E desc[UR10][R10.64+-0x4], R17 ;  /* 0xfffffc110a007986 */ /* 0x0005e8000c10190a */
[----:B------:R3:W-:Y:S04]  /*0650*/  STG.E desc[UR10][R12.64+-0x4], R21 ;  /* 0xfffffc150c007986 */ /* 0x0007e8000c10190a */
[----:B------:R-:W4:Y:S04]  /*0660*/  LDG.E R18, desc[UR10][R6.64+0x20] ;  /* 0x0000200a06127981 */ /* 0x000f28000c1e1900 */
[----:B------:R-:W5:Y:S01]  /*0670*/  LDG.E R19, desc[UR10][R8.64] ;  /* 0x0000000a08137981 */ /* 0x000f62000c1e1900 */
[----:B----4-:R-:W0:Y:S08]  /*0680*/  F2F.BF16.F32 R18, R18 ;  /* 0x0000001200127304 */ /* 0x010e300000202000 */
[----:B-----5:R-:W1:Y:S01]  /*0690*/  F2F.BF16.F32 R19, R19 ;  /* 0x0000001300137304 */ /* 0x020e620000202000 */
[----:B0-----:R-:W-:Y:S01]  /*06a0*/  IMAD.U32 R23, R18, 0x10000, RZ ;  /* 0x0001000012177824 */ /* 0x001fe200078e00ff */
[----:B-1----:R-:W-:-:S04]  /*06b0*/  SHF.L.U32 R25, R19, 0x10, RZ ;  /* 0x0000001013197819 */ /* 0x002fc800000006ff */
        /* <DEDUP_REMOVED lines=52> */
[----:B------:R-:W-:-:S05]  /*0a00*/  VIADD R4, R4, 0x10 ;  /* 0x0000001004047836 */ /* 0x000fca0000000000 */
[----:B------:R-:W-:Y:S02]  /*0a10*/  ISETP.NE.AND P1, PT, R4, RZ, PT ;  /* 0x000000ff0400720c */ /* 0x000fe40003f25270 */
[----:B------:R-:W-:Y:S01]  /*0a20*/  IADD3 R2, PT, PT, R2, 0x10, RZ ;  /* 0x0000001002027810 */ /* 0x000fe20007ffe0ff */
[----:B----4-:R-:W2:Y:S08]  /*0a30*/  F2F.BF16.F32 R14, R14 ;  /* 0x0000000e000e7304 */ /* 0x010eb00000202000 */
[----:B-----5:R-:W3:Y:S01]  /*0a40*/  F2F.BF16.F32 R15, R15 ;  /* 0x0000000f000f7304 */ /* 0x020ee20000202000 */
[----:B--2---:R-:W-:Y:S01]  /*0a50*/  IMAD.U32 R17, R14, 0x10000, RZ ;  /* 0x000100000e117824 */ /* 0x004fe200078e00ff */
[----:B---3--:R-:W-:-:S04]  /*0a60*/  SHF.L.U32 R21, R15, 0x10, RZ ;  /* 0x000000100f157819 */ /* 0x008fc800000006ff */
[----:B------:R1:W-:Y:S04]  /*0a70*/  STG.E desc[UR10][R10.64+0x1c], R17 ;  /* 0x00001c110a007986 */ /* 0x0003e8000c10190a */
[----:B------:R1:W-:Y:S01]  /*0a80*/  STG.E desc[UR10][R12.64+0x1c], R21 ;  /* 0x00001c150c007986 */ /* 0x0003e2000c10190a */
[----:B------:R-:W-:Y:S05]  /*0a90*/  @P1 BRA `(.L_x_1) ;  /* 0xfffffff400c41947 */ /* 0x000fea000383ffff */
.L_x_0:
[----:B0-----:R-:W-:Y:S05]  /*0aa0*/  @!P0 EXIT ;  /* 0x000000000000894d */ /* 0x001fea0003800000 */
[----:B------:R-:W-:Y:S02]  /*0ab0*/  ISETP.GE.U32.AND P0, PT, R16, 0x8, PT ;  /* 0x000000081000780c */ /* 0x000fe40003f06070 */
[----:B------:R-:W-:-:S04]  /*0ac0*/  LOP3.LUT R14, R5, 0x7, RZ, 0xc0, !PT ;  /* 0x00000007050e7812 */ /* 0x000fc800078ec0ff */
[----:B------:R-:W-:-:S07]  /*0ad0*/  ISETP.NE.AND P1, PT, R14, RZ, PT ;  /* 0x000000ff0e00720c */ /* 0x000fce0003f25270 */
[----:B------:R-:W-:Y:S06]  /*0ae0*/  @!P0 BRA `(.L_x_2) ;  /* 0x0000000400288947 */ /* 0x000fec0003800000 */
[----:B------:R-:W0:Y:S01]  /*0af0*/  LDC.64 R6, c[0x0][0x380] ;  /* 0x0000e000ff067b82 */ /* 0x000e220000000a00 */
[----:B------:R-:W-:-:S07]  /*0b00*/  IMAD.IADD R15, R0, 0x1, R3 ;  /* 0x00000001000f7824 */ /* 0x000fce00078e0203 */
[----:B------:R-:W2:Y:S08]  /*0b10*/  LDC.64 R8, c[0x0][0x388] ;  /* 0x0000e200ff087b82 */ /* 0x000eb00000000a00 */
[----:B-1----:R-:W1:Y:S01]  /*0b20*/  LDC.64 R10, c[0x0][0x390] ;  /* 0x0000e400ff0a7b82 */ /* 0x002e620000000a00 */
[----:B0-----:R-:W-:-:S07]  /*0b30*/  IMAD.WIDE R6, R15, 0x4, R6 ;  /* 0x000000040f067825 */ /* 0x001fce00078e0206 */
[----:B------:R-:W0:Y:S01]  /*0b40*/  LDC.64 R12, c[0x0][0x398] ;  /* 0x0000e600ff0c7b82 */ /* 0x000e220000000a00 */
[----:B------:R-:W3:Y:S01]  /*0b50*/  LDG.E R2, desc[UR10][R6.64] ;  /* 0x0000000a06027981 */ /* 0x000ee2000c1e1900 */
[----:B--2---:R-:W-:-:S05]  /*0b60*/  IMAD.WIDE R8, R15, 0x4, R8 ;  /* 0x000000040f087825 */ /* 0x004fca00078e0208 */
[----:B------:R-:W2:Y:S01]  /*0b70*/  LDG.E R4, desc[UR10][R8.64] ;  /* 0x0000000a08047981 */ /* 0x000ea2000c1e1900 */
[----:B-1----:R-:W-:-:S04]  /*0b80*/  IMAD.WIDE R10, R15, 0x4, R10 ;  /* 0x000000040f0a7825 */ /* 0x002fc800078e020a */
[----:B0-----:R-:W-:Y:S01]  /*0b90*/  IMAD.WIDE R12, R15, 0x4, R12 ;  /* 0x000000040f0c7825 */ /* 0x001fe200078e020c */
[----:B---3--:R-:W0:Y:S08]  /*0ba0*/  F2F.BF16.F32 R2, R2 ;  /* 0x0000000200027304 */ /* 0x008e300000202000 */
[----:B--2---:R-:W1:Y:S01]  /*0bb0*/  F2F.BF16.F32 R4, R4 ;  /* 0x0000000400047304 */ /* 0x004e620000202000 */
[----:B0-----:R-:W-:Y:S01]  /*0bc0*/  SHF.L.U32 R15, R2, 0x10, RZ ;  /* 0x00000010020f7819 */ /* 0x001fe200000006ff */
[----:B-1----:R-:W-:-:S04]  /*0bd0*/  IMAD.U32 R17, R4, 0x10000, RZ ;  /* 0x0001000004117824 */ /* 0x002fc800078e00ff */
[----:B------:R0:W-:Y:S04]  /*0be0*/  STG.E desc[UR10][R10.64], R15 ;  /* 0x0000000f0a007986 */ /* 0x0001e8000c10190a */
[----:B------:R1:W-:Y:S04]  /*0bf0*/  STG.E desc[UR10][R12.64], R17 ;  /* 0x000000110c007986 */ /* 0x0003e8000c10190a */
[----:B------:R-:W2:Y:S04]  /*0c00*/  LDG.E R16, desc[UR10][R6.64+0x4] ;  /* 0x0000040a06107981 */ /* 0x000ea8000c1e1900 */
[----:B------:R-:W3:Y:S01]  /*0c10*/  LDG.E R18, desc[UR10][R8.64+0x4] ;  /* 0x0000040a08127981 */ /* 0x000ee2000c1e1900 */
[----:B--2---:R-:W2:Y:S08]  /*0c20*/  F2F.BF16.F32 R16, R16 ;  /* 0x0000001000107304 */ /* 0x004eb00000202000 */
[----:B---3--:R-:W3:Y:S01]  /*0c30*/  F2F.BF16.F32 R18, R18 ;  /* 0x0000001200127304 */ /* 0x008ee20000202000 */
[----:B--2---:R-:W-:Y:S01]  /*0c40*/  SHF.L.U32 R19, R16, 0x10, RZ ;  /* 0x0000001010137819 */ /* 0x004fe200000006ff */
[----:B---3--:R-:W-:-:S04]  /*0c50*/  IMAD.U32 R21, R18, 0x10000, RZ ;  /* 0x0001000012157824 */ /* 0x008fc800078e00ff */
[----:B------:R2:W-:Y:S04]  /*0c60*/  STG.E desc[UR10][R10.64+0x4], R19 ;  /* 0x000004130a007986 */ /* 0x0005e8000c10190a */
[----:B------:R3:W-:Y:S04]  /*0c70*/  STG.E desc[UR10][R12.64+0x4], R21 ;  /* 0x000004150c007986 */ /* 0x0007e8000c10190a */
[----:B------:R-:W4:Y:S04]  /*0c80*/  LDG.E R2, desc[UR10][R6.64+0x8] ;  /* 0x0000080a06027981 */ /* 0x000f28000c1e1900 */
[----:B------:R-:W5:Y:S01]  /*0c90*/  LDG.E R4, desc[UR10][R8.64+0x8] ;  /* 0x0000080a08047981 */ /* 0x000f62000c1e1900 */
[----:B----4-:R-:W0:Y:S08]  /*0ca0*/  F2F.BF16.F32 R2, R2 ;  /* 0x0000000200027304 */ /* 0x010e300000202000 */
[----:B-----5:R-:W1:Y:S01]  /*0cb0*/  F2F.BF16.F32 R4, R4 ;  /* 0x0000000400047304 */ /* 0x020e620000202000 */
[----:B0-----:R-:W-:Y:S01]  /*0cc0*/  SHF.L.U32 R15, R2, 0x10, RZ ;  /* 0x00000010020f7819 */ /* 0x001fe200000006ff */
[----:B-1----:R-:W-:-:S04]  /*0cd0*/  IMAD.U32 R17, R4, 0x10000, RZ ;  /* 0x0001000004117824 */ /* 0x002fc800078e00ff */
[----:B------:R0:W-:Y:S04]  /*0ce0*/  STG.E desc[UR10][R10.64+0x8], R15 ;  /* 0x0000080f0a007986 */ /* 0x0001e8000c10190a */
[----:B------:R1:W-:Y:S04]  /*0cf0*/  STG.E desc[UR10][R12.64+0x8], R17 ;  /* 0x000008110c007986 */ /* 0x0003e8000c10190a */
[----:B------:R-:W4:Y:S04]  /*0d00*/  LDG.E R16, desc[UR10][R6.64+0xc] ;  /* 0x00000c0a06107981 */ /* 0x000f28000c1e1900 */
[----:B------:R-:W5:Y:S01]  /*0d10*/  LDG.E R18, desc[UR10][R8.64+0xc] ;  /* 0x00000c0a08127981 */ /* 0x000f62000c1e1900 */
[----:B----4-:R-:W2:Y:S08]  /*0d20*/  F2F.BF16.F32 R16, R16 ;  /* 0x0000001000107304 */ /* 0x010eb00000202000 */
[----:B-----5:R-:W3:Y:S01]  /*0d30*/  F2F.BF16.F32 R18, R18 ;  /* 0x0000001200127304 */ /* 0x020ee20000202000 */
        /* <DEDUP_REMOVED lines=30> */
[----:B------:R-:W-:Y:S01]  /*0f20*/  IADD3 R3, PT, PT, R3, 0x8, RZ ;  /* 0x0000000803037810 */ /* 0x000fe20007ffe0ff */
[----:B----4-:R-:W2:Y:S08]  /*0f30*/  F2F.BF16.F32 R16, R16 ;  /* 0x0000001000107304 */ /* 0x010eb00000202000 */
[----:B-----5:R-:W3:Y:S01]  /*0f40*/  F2F.BF16.F32 R18, R18 ;  /* 0x0000001200127304 */ /* 0x020ee20000202000 */
[----:B--2---:R-:W-:Y:S01]  /*0f50*/  SHF.L.U32 R19, R16, 0x10, RZ ;  /* 0x0000001010137819 */ /* 0x004fe200000006ff */
[----:B---3--:R-:W-:-:S04]  /*0f60*/  IMAD.U32 R21, R18, 0x10000, RZ ;  /* 0x0001000012157824 */ /* 0x008fc800078e00ff */
[----:B------:R0:W-:Y:S04]  /*0f70*/  STG.E desc[UR10][R10.64+0x1c], R19 ;  /* 0x00001c130a007986 */ /* 0x0001e8000c10190a */
[----:B------:R0:W-:Y:S02]  /*0f80*/  STG.E desc[UR10][R12.64+0x1c], R21 ;  /* 0x00001c150c007986 */ /* 0x0001e4000c10190a */
.L_x_2:
[----:B------:R-:W-:Y:S05]  /*0f90*/  @!P1 EXIT ;  /* 0x000000000000994d */ /* 0x000fea0003800000 */
[----:B------:R-:W-:Y:S02]  /*0fa0*/  ISETP.GE.U32.AND P0, PT, R14, 0x4, PT ;  /* 0x000000040e00780c */ /* 0x000fe40003f06070 */
[----:B------:R-:W-:-:S04]  /*0fb0*/  LOP3.LUT R5, R5, 0x3, RZ, 0xc0, !PT ;  /* 0x0000000305057812 */ /* 0x000fc800078ec0ff */
[----:B------:R-:W-:-:S07]  /*0fc0*/  ISETP.NE.AND P1, PT, R5, RZ, PT ;  /* 0x000000ff0500720c */ /* 0x000fce0003f25270 */
[----:B------:R-:W-:Y:S06]  /*0fd0*/  @!P0 BRA `(.L_x_3) ;  /* 0x0000000000a88947 */ /* 0x000fec0003800000 */
[----:B------:R-:W2:Y:S01]  /*0fe0*/  LDC.64 R6, c[0x0][0x380] ;  /* 0x0000e000ff067b82 */ /* 0x000ea20000000a00 */
[----:B0-----:R-:W-:-:S07]  /*0ff0*/  IMAD.IADD R15, R0, 0x1, R3 ;  /* 0x00000001000f7824 */ /* 0x001fce00078e0203 */
[----:B------:R-:W0:Y:S08]  /*1000*/  LDC.64 R8, c[0x0][0x388] ;  /* 0x0000e200ff087b82 */ /* 0x000e300000000a00 */
[----:B-1----:R-:W1:Y:S01]  /*1010*/  LDC.64 R10, c[0x0][0x390] ;  /* 0x0000e400ff0a7b82 */ /* 0x002e620000000a00 */
[----:B--2---:R-:W-:-:S07]  /*1020*/  IMAD.WIDE R6, R15, 0x4, R6 ;  /* 0x000000040f067825 */ /* 0x004fce00078e0206 */
[----:B------:R-:W2:Y:S01]  /*1030*/  LDC.64 R12, c[0x0][0x398] ;  /* 0x0000e600ff0c7b82 */ /* 0x000ea20000000a00 */
[----:B------:R-:W3:Y:S01]  /*1040*/  LDG.E R2, desc[UR10][R6.64] ;  /* 0x0000000a06027981 */ /* 0x000ee2000c1e1900 */
[----:B0-----:R-:W-:-:S05]  /*1050*/  IMAD.WIDE R8, R15, 0x4, R8 ;  /* 0x000000040f087825 */ /* 0x001fca00078e0208 */
[----:B------:R-:W4:Y:S01]  /*1060*/  LDG.E R4, desc[UR10][R8.64] ;  /* 0x0000000a08047981 */ /* 0x000f22000c1e1900 */
[----:B-1----:R-:W-:-:S04]  /*1070*/  IMAD.WIDE R10, R15, 0x4, R10 ;  /* 0x000000040f0a7825 */ /* 0x002fc800078e020a */
[----:B--2---:R-:W-:Y:S01]  /*1080*/  IMAD.WIDE R12, R15, 0x4, R12 ;  /* 0x000000040f0c7825 */ /* 0x004fe200078e020c */
[----:B---3--:R-:W0:Y:S08]  /*1090*/  F2F.BF16.F32 R2, R2 ;  /* 0x0000000200027304 */ /* 0x008e300000202000 */
[----:B----4-:R-:W1:Y:S01]  /*10a0*/  F2F.BF16.F32 R4, R4 ;  /* 0x0000000400047304 */ /* 0x010e620000202000 */
        /* <DEDUP_REMOVED lines=16> */
[----:B0-----:R-:W-:-:S02]  /*11b0*/  SHF.L.U32 R15, R2, 0x10, RZ ;  /* 0x00000010020f7819 */ /* 0x001fc400000006ff */
[----:B-1----:R-:W-:-:S03]  /*11c0*/  SHF.L.U32 R17, R4, 0x10, RZ ;  /* 0x0000001004117819 */ /* 0x002fc600000006ff */
[----:B------:R4:W-:Y:S04]  /*11d0*/  STG.E desc[UR10][R10.64+0x8], R15 ;  /* 0x0000080f0a007986 */ /* 0x0009e8000c10190a */
[----:B------:R4:W-:Y:S04]  /*11e0*/  STG.E desc[UR10][R12.64+0x8], R17 ;  /* 0x000008110c007986 */ /* 0x0009e8000c10190a */
[----:B------:R-:W5:Y:S04]  /*11f0*/  LDG.E R14, desc[UR10][R6.64+0xc] ;  /* 0x00000c0a060e7981 */ /* 0x000f68000c1e1900 */
[----:B------:R-:W2:Y:S01]  /*1200*/  LDG.E R16, desc[UR10][R8.64+0xc] ;  /* 0x00000c0a08107981 */ /* 0x000ea2000c1e1900 */
[----:B------:R-:W-:Y:S01]  /*1210*/  IADD3 R3, PT, PT, R3, 0x4, RZ ;  /* 0x0000000403037810 */ /* 0x000fe20007ffe0ff */
[----:B-----5:R-:W0:Y:S08]  /*1220*/  F2F.BF16.F32 R14, R14 ;  /* 0x0000000e000e7304 */ /* 0x020e300000202000 */
[----:B--2---:R-:W3:Y:S01]  /*1230*/  F2F.BF16.F32 R16, R16 ;  /* 0x0000001000107304 */ /* 0x004ee20000202000 */
[----:B0-----:R-:W-:Y:S01]  /*1240*/  IMAD.U32 R19, R14, 0x10000, RZ ;  /* 0x000100000e137824 */ /* 0x001fe200078e00ff */
[----:B---3--:R-:W-:-:S04]  /*1250*/  SHF.L.U32 R21, R16, 0x10, RZ ;  /* 0x0000001010157819 */ /* 0x008fc800000006ff */
[----:B------:R4:W-:Y:S04]  /*1260*/  STG.E desc[UR10][R10.64+0xc], R19 ;  /* 0x00000c130a007986 */ /* 0x0009e8000c10190a */
[----:B------:R4:W-:Y:S02]  /*1270*/  STG.E desc[UR10][R12.64+0xc], R21 ;  /* 0x00000c150c007986 */ /* 0x0009e4000c10190a */
.L_x_3:
[----:B------:R-:W-:Y:S05]  /*1280*/  @!P1 EXIT ;  /* 0x000000000000994d */ /* 0x000fea0003800000 */
[----:B------:R-:W2:Y:S01]  /*1290*/  LDC.64 R6, c[0x0][0x390] ;  /* 0x0000e400ff067b82 */ /* 0x000ea20000000a00 */
[----:B0---4-:R-:W-:Y:S01]  /*12a0*/  IMAD.IADD R19, R0, 0x1, R3 ;  /* 0x0000000100137824 */ /* 0x011fe200078e0203 */
[----:B------:R-:W-:-:S06]  /*12b0*/  IADD3 R0, PT, PT, -R5, RZ, RZ ;  /* 0x000000ff05007210 */ /* 0x000fcc0007ffe1ff */
[----:B------:R-:W0:Y:S08]  /*12c0*/  LDC.64 R8, c[0x0][0x398] ;  /* 0x0000e600ff087b82 */ /* 0x000e300000000a00 */
[----:B-1----:R-:W1:Y:S08]  /*12d0*/  LDC.64 R10, c[0x0][0x380] ;  /* 0x0000e000ff0a7b82 */ /* 0x002e700000000a00 */
[----:B------:R-:W3:Y:S02]  /*12e0*/  LDC.64 R12, c[0x0][0x388] ;  /* 0x0000e200ff0c7b82 */ /* 0x000ee40000000a00 */
.L_x_4:
[----:B-1----:R-:W-:-:S04]  /*12f0*/  IMAD.WIDE R16, R19, 0x4, R10 ;  /* 0x0000000413107825 */ /* 0x002fc800078e020a */
[C---:B---3--:R-:W-:Y:S02]  /*1300*/  IMAD.WIDE R14, R19.reuse, 0x4, R12 ;  /* 0x00000004130e7825 */ /* 0x048fe400078e020c */
[----:B------:R-:W3:Y:S04]  /*1310*/  LDG.E R16, desc[UR10][R16.64] ;  /* 0x0000000a10107981 */ /* 0x000ee8000c1e1900 */
[----:B----4-:R-:W4:Y:S01]  /*1320*/  LDG.E R14, desc[UR10][R14.64] ;  /* 0x0000000a0e0e7981 */ /* 0x010f22000c1e1900 */
[----:B------:R-:W-:Y:S01]  /*1330*/  IADD3 R0, PT, PT, R0, 0x1, RZ ;  /* 0x0000000100007810 */ /* 0x000fe20007ffe0ff */
[----:B--2---:R-:W-:-:S03]  /*1340*/  IMAD.WIDE R4, R19, 0x4, R6 ;  /* 0x0000000413047825 */ /* 0x004fc600078e0206 */
[----:B------:R-:W-:Y:S01]  /*1350*/  ISETP.NE.AND P0, PT, R0, RZ, PT ;  /* 0x000000ff0000720c */ /* 0x000fe20003f05270 */
[C---:B0-----:R-:W-:Y:S01]  /*1360*/  IMAD.WIDE R2, R19.reuse, 0x4, R8 ;  /* 0x0000000413027825 */ /* 0x041fe200078e0208 */
[----:B------:R-:W-:Y:S01]  /*1370*/  IADD3 R19, PT, PT, R19, 0x1, RZ ;  /* 0x0000000113137810 */ /* 0x000fe20007ffe0ff */
[----:B---3--:R-:W0:Y:S08]  /*1380*/  F2F.BF16.F32 R18, R16 ;  /* 0x0000001000127304 */ /* 0x008e300000202000 */
[----:B----4-:R-:W1:Y:S01]  /*1390*/  F2F.BF16.F32 R20, R14 ;  /* 0x0000000e00147304 */ /* 0x010e620000202000 */
[----:B0-----:R-:W-:-:S05]  /*13a0*/  SHF.L.U32 R21, R18, 0x10, RZ ;  /* 0x0000001012157819 */ /* 0x001fca00000006ff */
[----:B------:R4:W-:Y:S01]  /*13b0*/  STG.E desc[UR10][R4.64], R21 ;  /* 0x0000001504007986 */ /* 0x0009e2000c10190a */
[----:B-1----:R-:W-:-:S05]  /*13c0*/  IMAD.U32 R23, R20, 0x10000, RZ ;  /* 0x0001000014177824 */ /* 0x002fca00078e00ff */
[----:B------:R4:W-:Y:S01]  /*13d0*/  STG.E desc[UR10][R2.64], R23 ;  /* 0x0000001702007986 */ /* 0x0009e2000c10190a */
[----:B------:R-:W-:Y:S05]  /*13e0*/  @P0 BRA `(.L_x_4) ;  /* 0xfffffffc00c00947 */ /* 0x000fea000383ffff */
[----:B------:R-:W-:Y:S05]  /*13f0*/  EXIT ;  /* 0x000000000000794d */ /* 0x000fea0003800000 */
.L_x_5:
[----:B------:R-:W-:-:S00]  /*1400*/  BRA `(.L_x_5) ;  /* 0xfffffffc00fc7947 */ /* 0x000fc0000383ffff */
[----:B------:R-:W-:-:S00]  /*1410*/  NOP ;  /* 0x0000000000007918 */ /* 0x000fc00000000000 */
        /* <DEDUP_REMOVED lines=14> */
.L_x_6:


//--------------------- .nv.shared.reserved.0     --------------------------
	.section	.nv.shared.reserved.0,"aw",@nobits
	.weak		__nv_reservedSMEM_offset_0_alias
	.size		__nv_reservedSMEM_offset_0_alias, 0, 64
	.other		__nv_reservedSMEM_offset_0_alias,@"STO_CUDA_RESERVED_SHARED STV_DEFAULT"
__nv_reservedSMEM_offset_0_alias:
	.zero		0
	.zero		64


//--------------------- .nv.constant0._Z16ifft_kernel_bf16PKfS0_PfS1_ii --------------------------
	.section	.nv.constant0._Z16ifft_kernel_bf16PKfS0_PfS1_ii,"a",@progbits
	.sectionflags	@""
	.align	4
.nv.constant0._Z16ifft_kernel_bf16PKfS0_PfS1_ii:
	.zero		936


//--------------------- SYMBOLS --------------------------

	.type		.nv.reservedSmem.offset0,@object
	.size		.nv.reservedSmem.offset0,0x4
